	.headerflags	@"EF_CUDA_TEXMODE_UNIFIED EF_CUDA_64BIT_ADDRESS EF_CUDA_ACCELERATORS EF_CUDA_SM90 EF_CUDA_VIRTUAL_SM(EF_CUDA_SM90)"
	.elftype	@"ET_EXEC"


//--------------------- .nv.info                  --------------------------
	.section	.nv.info,"",@"SHT_CUDA_INFO"
	.align	4


	//----- nvinfo : EIATTR_REGCOUNT
	.align		4
        /*0000*/ 	.byte	0x04, 0x2f
        /*0002*/ 	.short	(.L_1 - .L_0)
	.align		4
.L_0:
        /*0004*/ 	.word	index@(triton_poi_fused__to_copy_47)
        /*0008*/ 	.word	0x0000000a


	//----- nvinfo : EIATTR_MIN_STACK_SIZE
	.align		4
.L_1:
        /*000c*/ 	.byte	0x04, 0x12
        /*000e*/ 	.short	(.L_3 - .L_2)
	.align		4
.L_2:
        /*0010*/ 	.word	index@(triton_poi_fused__to_copy_47)
        /*0014*/ 	.word	0x00000000


	//----- nvinfo : EIATTR_FRAME_SIZE
	.align		4
.L_3:
        /*0018*/ 	.byte	0x04, 0x11
        /*001a*/ 	.short	(.L_5 - .L_4)
	.align		4
.L_4:
        /*001c*/ 	.word	index@(triton_poi_fused__to_copy_47)
        /*0020*/ 	.word	0x00000000


	//----- nvinfo : EIATTR_MIN_STACK_SIZE
	.align		4
.L_5:
        /*0024*/ 	.byte	0x04, 0x12
        /*0026*/ 	.short	(.L_7 - .L_6)
	.align		4
.L_6:
        /*0028*/ 	.word	index@(triton_poi_fused__to_copy_47)
        /*002c*/ 	.word	0x00000000
.L_7:


//--------------------- .nv.info.triton_poi_fused__to_copy_47 --------------------------
	.section	.nv.info.triton_poi_fused__to_copy_47,"",@"SHT_CUDA_INFO"
	.sectionflags	@""
	.align	4


	//----- nvinfo : EIATTR_CUDA_API_VERSION
	.align		4
        /*0000*/ 	.byte	0x04, 0x37
        /*0002*/ 	.short	(.L_9 - .L_8)
.L_8:
        /*0004*/ 	.word	0x0000007c


	//----- nvinfo : EIATTR_KPARAM_INFO
	.align		4
.L_9:
        /*0008*/ 	.byte	0x04, 0x17
        /*000a*/ 	.short	(.L_11 - .L_10)
.L_10:
        /*000c*/ 	.word	0x00000000
        /*0010*/ 	.short	0x0001
        /*0012*/ 	.short	0x0008
        /*0014*/ 	.byte	0x00, 0xf0, 0x11, 0x00


	//----- nvinfo : EIATTR_KPARAM_INFO
	.align		4
.L_11:
        /*0018*/ 	.byte	0x04, 0x17
        /*001a*/ 	.short	(.L_13 - .L_12)
.L_12:
        /*001c*/ 	.word	0x00000000
        /*0020*/ 	.short	0x0000
        /*0022*/ 	.short	0x0000
        /*0024*/ 	.byte	0x00, 0xf4, 0x21, 0x00


	//----- nvinfo : EIATTR_SPARSE_MMA_MASK
	.align		4
.L_13:
        /*0028*/ 	.byte	0x03, 0x50
        /*002a*/ 	.short	0x0000


	//----- nvinfo : EIATTR_MAXREG_COUNT
	.align		4
        /*002c*/ 	.byte	0x03, 0x1b
        /*002e*/ 	.short	0x00ff


	//----- nvinfo : EIATTR_EXIT_INSTR_OFFSETS
	.align		4
        /*0030*/ 	.byte	0x04, 0x1c
        /*0032*/ 	.short	(.L_15 - .L_14)


	//   ....[0]....
.L_14:
        /*0034*/ 	.word	0x00000170


	//   ....[1]....
        /*0038*/ 	.word	0x000001a0


	//----- nvinfo : EIATTR_REQNTID
	.align		4
.L_15:
        /*003c*/ 	.byte	0x04, 0x10
        /*003e*/ 	.short	(.L_17 - .L_16)
.L_16:
        /*0040*/ 	.word	0x00000020
        /*0044*/ 	.word	0x00000001
        /*0048*/ 	.word	0x00000001


	//----- nvinfo : EIATTR_CBANK_PARAM_SIZE
	.align		4
.L_17:
        /*004c*/ 	.byte	0x03, 0x19
        /*004e*/ 	.short	0x000c


	//----- nvinfo : EIATTR_PARAM_CBANK
	.align		4
        /*0050*/ 	.byte	0x04, 0x0a
        /*0052*/ 	.short	(.L_19 - .L_18)
	.align		4
.L_18:
        /*0054*/ 	.word	index@(.nv.constant0.triton_poi_fused__to_copy_47)
        /*0058*/ 	.short	0x0210
        /*005a*/ 	.short	0x000c


	//----- nvinfo : EIATTR_SW_WAR
	.align		4
.L_19:
        /*005c*/ 	.byte	0x04, 0x36
        /*005e*/ 	.short	(.L_21 - .L_20)
.L_20:
        /*0060*/ 	.word	0x00000008
.L_21:


//--------------------- .nv.callgraph             --------------------------
	.section	.nv.callgraph,"",@"SHT_CUDA_CALLGRAPH"
	.align	4
	.sectionentsize	8
	.align		4
        /*0000*/ 	.word	0x00000000
	.align		4
        /*0004*/ 	.word	0xffffffff
	.align		4
        /*0008*/ 	.word	0x00000000
	.align		4
        /*000c*/ 	.word	0xfffffffe
	.align		4
        /*0010*/ 	.word	0x00000000
	.align		4
        /*0014*/ 	.word	0xfffffffd
	.align		4
        /*0018*/ 	.word	0x00000000
	.align		4
        /*001c*/ 	.word	0xfffffffc


//--------------------- .text.triton_poi_fused__to_copy_47 --------------------------
	.section	.text.triton_poi_fused__to_copy_47,"ax",@progbits
	.align	128
        .global         triton_poi_fused__to_copy_47
        .type           triton_poi_fused__to_copy_47,@function
        .size           triton_poi_fused__to_copy_47,(.L_x_1 - triton_poi_fused__to_copy_47)
        .other          triton_poi_fused__to_copy_47,@"STO_CUDA_ENTRY STV_DEFAULT"
triton_poi_fused__to_copy_47:
.text.triton_poi_fused__to_copy_47:
[----:B------:R-:W0:Y:S02]  /*0000*/  LDC R1, c[0x0][0x28] ;  /* 0x00000a00ff017b82 */ /* 0x000e240000000800 */
[----:B------:R-:W1:Y:S01]  /*0010*/  S2R R0, SR_TID.X ;  /* 0x0000000000007919 */ /* 0x000e620000002100 */
[----:B------:R-:W-:Y:S01]  /*0020*/  IMAD.MOV.U32 R7, RZ, RZ, 0x3f000000 ;  /* 0x3f000000ff077424 */ /* 0x000fe200078e00ff */
[----:B------:R-:W2:Y:S01]  /*0030*/  S2R R5, SR_CTAID.X ;  /* 0x0000000000057919 */ /* 0x000ea20000002500 */
[----:B-1----:R-:W-:-:S05]  /*0040*/  IMAD.SHL.U32 R0, R0, 0x2, RZ ;  /* 0x0000000200007824 */ /* 0x002fca00078e00ff */
[----:B------:R-:W-:-:S05]  /*0050*/  LOP3.LUT R0, R0, 0x3e, RZ, 0xc0, !PT ;  /* 0x0000003e00007812 */ /* 0x000fca00078ec0ff */
[----:B--2---:R-:W-:-:S05]  /*0060*/  IMAD R5, R5, 0x40, R0 ;  /* 0x0000004005057824 */ /* 0x004fca00078e0200 */
[----:B------:R-:W-:Y:S02]  /*0070*/  IADD3 R0, R5, 0x1, RZ ;  /* 0x0000000105007810 */ /* 0x000fe40007ffe0ff */
[----:B------:R-:W-:Y:S02]  /*0080*/  I2FP.F32.S32 R2, R5 ;  /* 0x0000000500027245 */ /* 0x000fe40000201400 */
[----:B------:R-:W-:Y:S02]  /*0090*/  I2FP.F32.S32 R0, R0 ;  /* 0x0000000000007245 */ /* 0x000fe40000201400 */
[----:B------:R-:W-:Y:S01]  /*00a0*/  ISETP.GE.AND P0, PT, R5, 0x40, PT ;  /* 0x000000400500780c */ /* 0x000fe20003f06270 */
[----:B------:R-:W-:Y:S02]  /*00b0*/  FADD R2, R2, 0.5 ;  /* 0x3f00000002027421 */ /* 0x000fe40000000000 */
[----:B------:R-:W-:Y:S02]  /*00c0*/  FADD R0, R0, 0.5 ;  /* 0x3f00000000007421 */ /* 0x000fe40000000000 */
[----:B------:R-:W-:-:S02]  /*00d0*/  FFMA R4, R2, R7, -0.5 ;  /* 0xbf00000002047423 */ /* 0x000fc40000000007 */
[----:B------:R-:W1:Y:S01]  /*00e0*/  LDC.64 R2, c[0x0][0x210] ;  /* 0x00008400ff027b82 */ /* 0x000e620000000a00 */
[----:B------:R-:W-:Y:S02]  /*00f0*/  FFMA R0, R0, R7, -0.5 ;  /* 0xbf00000000007423 */ /* 0x000fe40000000007 */
[----:B------:R-:W-:-:S03]  /*0100*/  FMNMX R4, RZ, R4, !PT ;  /* 0x00000004ff047209 */ /* 0x000fc60007800000 */
[----:B------:R-:W-:-:S03]  /*0110*/  FMNMX R0, RZ, R0, !PT ;  /* 0x00000000ff007209 */ /* 0x000fc60007800000 */
[----:B------:R-:W2:Y:S08]  /*0120*/  F2I.TRUNC.NTZ R4, R4 ;  /* 0x0000000400047305 */ /* 0x000eb0000020f100 */
[----:B------:R-:W3:Y:S01]  /*0130*/  F2I.TRUNC.NTZ R6, R0 ;  /* 0x0000000000067305 */ /* 0x000ee2000020f100 */
[----:B-1----:R-:W-:Y:S01]  /*0140*/  IMAD.WIDE R2, R5, 0x8, R2 ;  /* 0x0000000805027825 */ /* 0x002fe200078e0202 */
[----:B--2---:R-:W-:-:S02]  /*0150*/  SHF.R.S32.HI R5, RZ, 0x1f, R4 ;  /* 0x0000001fff057819 */ /* 0x004fc40000011404 */
[----:B---3--:R-:W-:Y:S01]  /*0160*/  SHF.R.S32.HI R7, RZ, 0x1f, R6 ;  /* 0x0000001fff077819 */ /* 0x008fe20000011406 */
[----:B------:R-:W-:Y:S06]  /*0170*/  @P0 EXIT ;  /* 0x000000000000094d */ /* 0x000fec0003800000 */
[----:B------:R-:W-:Y:S02]  /*0180*/  ULDC.64 UR4, c[0x0][0x208] ;  /* 0x0000820000047ab9 */ /* 0x000fe40000000a00 */
[----:B------:R-:W-:Y:S01]  /*0190*/  STG.E.128 desc[UR4][R2.64], R4 ;  /* 0x0000000402007986 */ /* 0x000fe2000c101d04 */
[----:B------:R-:W-:Y:S05]  /*01a0*/  EXIT ;  /* 0x000000000000794d */ /* 0x000fea0003800000 */
.L_x_0:
[----:B------:R-:W-:-:S00]  /*01b0*/  BRA `(.L_x_0) ;  /* 0xfffffffc00fc7947 */ /* 0x000fc0000383ffff */
[----:B------:R-:W-:-:S00]  /*01c0*/  NOP ;  /* 0x0000000000007918 */ /* 0x000fc00000000000 */
        /* <DEDUP_REMOVED lines=11> */
.L_x_1:


//--------------------- .nv.constant0.triton_poi_fused__to_copy_47 --------------------------
	.section	.nv.constant0.triton_poi_fused__to_copy_47,"a",@progbits
	.sectionflags	@""
	.align	4
.nv.constant0.triton_poi_fused__to_copy_47:
	.zero		540
